//
// Generated by NVIDIA NVVM Compiler
//
// Compiler Build ID: CL-36424714
// Cuda compilation tools, release 13.0, V13.0.88
// Based on NVVM 20.0.0
//

.version 9.0
.target sm_100
.address_size 64

	// .globl	_Z4scanPfS_i
.extern .shared .align 16 .b8 temp[];

.visible .entry _Z4scanPfS_i(
	.param .u64 .ptr .align 1 _Z4scanPfS_i_param_0,
	.param .u64 .ptr .align 1 _Z4scanPfS_i_param_1,
	.param .u32 _Z4scanPfS_i_param_2
)
{
	.reg .pred 	%p<8>;
	.reg .b32 	%r<42>;
	.reg .b32 	%f<11>;
	.reg .b64 	%rd<9>;

	ld.param.u64 	%rd1, [_Z4scanPfS_i_param_0];
	ld.param.u64 	%rd2, [_Z4scanPfS_i_param_1];
	ld.param.u32 	%r15, [_Z4scanPfS_i_param_2];
	cvta.to.global.u64 	%rd3, %rd2;
	mov.u32 	%r1, %tid.x;
	shl.b32 	%r2, %r1, 1;
	mul.wide.u32 	%rd4, %r2, 4;
	add.s64 	%rd5, %rd3, %rd4;
	ld.global.f32 	%f1, [%rd5];
	shl.b32 	%r17, %r1, 3;
	mov.u32 	%r18, temp;
	add.s32 	%r3, %r18, %r17;
	or.b32  	%r4, %r2, 1;
	ld.global.f32 	%f2, [%rd5+4];
	st.shared.v2.f32 	[%r3], {%f1, %f2};
	shr.s32 	%r37, %r15, 1;
	setp.lt.s32 	%p1, %r37, 1;
	mov.b32 	%r39, 1;
	@%p1 bra 	$L__BB0_5;
	mov.b32 	%r39, 1;
$L__BB0_2:
	bar.sync 	0;
	setp.ge.s32 	%p2, %r1, %r37;
	@%p2 bra 	$L__BB0_4;
	mul.lo.s32 	%r20, %r39, %r4;
	shl.b32 	%r21, %r20, 2;
	add.s32 	%r23, %r18, %r21;
	ld.shared.f32 	%f3, [%r23+-4];
	shl.b32 	%r24, %r39, 2;
	add.s32 	%r25, %r23, %r24;
	ld.shared.f32 	%f4, [%r25+-4];
	add.f32 	%f5, %f3, %f4;
	st.shared.f32 	[%r25+-4], %f5;
$L__BB0_4:
	shl.b32 	%r39, %r39, 1;
	shr.u32 	%r9, %r37, 1;
	setp.gt.u32 	%p3, %r37, 1;
	mov.u32 	%r37, %r9;
	@%p3 bra 	$L__BB0_2;
$L__BB0_5:
	setp.ne.s32 	%p4, %r1, 0;
	@%p4 bra 	$L__BB0_7;
	shl.b32 	%r26, %r15, 2;
	add.s32 	%r28, %r18, %r26;
	mov.b32 	%r29, 0;
	st.shared.u32 	[%r28+-4], %r29;
$L__BB0_7:
	setp.lt.s32 	%p5, %r15, 2;
	@%p5 bra 	$L__BB0_12;
	mov.b32 	%r40, 1;
$L__BB0_9:
	shr.u32 	%r39, %r39, 1;
	bar.sync 	0;
	setp.ge.u32 	%p6, %r1, %r40;
	@%p6 bra 	$L__BB0_11;
	mul.lo.s32 	%r31, %r39, %r4;
	shl.b32 	%r32, %r31, 2;
	add.s32 	%r34, %r18, %r32;
	ld.shared.f32 	%f6, [%r34+-4];
	shl.b32 	%r35, %r39, 2;
	add.s32 	%r36, %r34, %r35;
	ld.shared.f32 	%f7, [%r36+-4];
	st.shared.f32 	[%r34+-4], %f7;
	add.f32 	%f8, %f6, %f7;
	st.shared.f32 	[%r36+-4], %f8;
$L__BB0_11:
	shl.b32 	%r40, %r40, 1;
	setp.lt.s32 	%p7, %r40, %r15;
	@%p7 bra 	$L__BB0_9;
$L__BB0_12:
	cvta.to.global.u64 	%rd6, %rd1;
	bar.sync 	0;
	ld.shared.v2.f32 	{%f9, %f10}, [%r3];
	add.s64 	%rd8, %rd6, %rd4;
	st.global.f32 	[%rd8], %f9;
	st.global.f32 	[%rd8+4], %f10;
	ret;

}


// ===== COMPILED SASS (sm_100) =====

	.target	sm_100

	.elftype	@"ET_EXEC"


//--------------------- .note.nv.tkinfo           --------------------------
	.section	.note.nv.tkinfo,"",@"SHT_NOTE"
	.sectionflags	@"SHF_NOTE_NV_TKINFO"
	.tkinfo
        /*0018*/ 	.word	0x00000002
        /*0030*/ 	.string	""
        /*0030*/ 	.string	"ptxas"
        /*0030*/ 	.string	"Cuda compilation tools, release 13.0, V13.0.88"
        /*0030*/ 	.string	"Build cuda_13.0.r13.0/compiler.36424714_0"
        /*0030*/ 	.string	"-arch sm_100 -m 64 "



//--------------------- .note.nv.cuinfo           --------------------------
	.section	.note.nv.cuinfo,"",@"SHT_NOTE"
	.sectionflags	@"SHF_NOTE_NV_CUINFO"
        /*0018*/ 	.short	0x0002
        /*001a*/ 	.short	0x0064
        /*001c*/ 	.short	0x0082
	.zero		2


//--------------------- .nv.info                  --------------------------
	.section	.nv.info,"",@"SHT_CUDA_INFO"
	.align	4


	//----- nvinfo : EIATTR_REGCOUNT
	.align		4
        /*0000*/ 	.byte	0x04, 0x2f
        /*0002*/ 	.short	(.L_1 - .L_0)
	.align		4
.L_0:
        /*0004*/ 	.word	index@(_Z4scanPfS_i)
        /*0008*/ 	.word	0x0000000d


	//----- nvinfo : EIATTR_FRAME_SIZE
	.align		4
.L_1:
        /*000c*/ 	.byte	0x04, 0x11
        /*000e*/ 	.short	(.L_3 - .L_2)
	.align		4
.L_2:
        /*0010*/ 	.word	index@(_Z4scanPfS_i)
        /*0014*/ 	.word	0x00000000


	//----- nvinfo : EIATTR_MIN_STACK_SIZE
	.align		4
.L_3:
        /*0018*/ 	.byte	0x04, 0x12
        /*001a*/ 	.short	(.L_5 - .L_4)
	.align		4
.L_4:
        /*001c*/ 	.word	index@(_Z4scanPfS_i)
        /*0020*/ 	.word	0x00000000
.L_5:


//--------------------- .nv.compat                --------------------------
	.section	.nv.compat,"",@"SHT_CUDA_COMPAT_INFO"
	.align	4
        /*0000*/ 	.byte	0x02, 0x09, 0x00, 0x00, 0x02, 0x02, 0x01, 0x00, 0x02, 0x05, 0x05, 0x00, 0x03, 0x07, 0x01, 0x01
        /*0010*/ 	.byte	0x02, 0x03, 0x00, 0x00, 0x02, 0x06, 0x01, 0x00, 0x04, 0x0b, 0x08, 0x00, 0x09, 0x00, 0x00, 0x00
        /*0020*/ 	.byte	0x00, 0x00, 0x00, 0x00


//--------------------- .nv.info._Z4scanPfS_i     --------------------------
	.section	.nv.info._Z4scanPfS_i,"",@"SHT_CUDA_INFO"
	.sectionflags	@""
	.align	4


	//----- nvinfo : EIATTR_CUDA_API_VERSION
	.align		4
        /*0000*/ 	.byte	0x04, 0x37
        /*0002*/ 	.short	(.L_7 - .L_6)
.L_6:
        /*0004*/ 	.word	0x00000082


	//----- nvinfo : EIATTR_KPARAM_INFO
	.align		4
.L_7:
        /*0008*/ 	.byte	0x04, 0x17
        /*000a*/ 	.short	(.L_9 - .L_8)
.L_8:
        /*000c*/ 	.word	0x00000000
        /*0010*/ 	.short	0x0002
        /*0012*/ 	.short	0x0010
        /*0014*/ 	.byte	0x00, 0xf0, 0x11, 0x00


	//----- nvinfo : EIATTR_KPARAM_INFO
	.align		4
.L_9:
        /*0018*/ 	.byte	0x04, 0x17
        /*001a*/ 	.short	(.L_11 - .L_10)
.L_10:
        /*001c*/ 	.word	0x00000000
        /*0020*/ 	.short	0x0001
        /*0022*/ 	.short	0x0008
        /*0024*/ 	.byte	0x00, 0xf5, 0x21, 0x00


	//----- nvinfo : EIATTR_KPARAM_INFO
	.align		4
.L_11:
        /*0028*/ 	.byte	0x04, 0x17
        /*002a*/ 	.short	(.L_13 - .L_12)
.L_12:
        /*002c*/ 	.word	0x00000000
        /*0030*/ 	.short	0x0000
        /*0032*/ 	.short	0x0000
        /*0034*/ 	.byte	0x00, 0xf5, 0x21, 0x00


	//----- nvinfo : EIATTR_SPARSE_MMA_MASK
	.align		4
.L_13:
        /*0038*/ 	.byte	0x03, 0x50
        /*003a*/ 	.short	0x0000


	//----- nvinfo : EIATTR_MAXREG_COUNT
	.align		4
        /*003c*/ 	.byte	0x03, 0x1b
        /*003e*/ 	.short	0x00ff


	//----- nvinfo : EIATTR_NUM_BARRIERS
	.align		4
        /*0040*/ 	.byte	0x02, 0x4c
        /*0042*/ 	.byte	0x01
	.zero		1


	//----- nvinfo : EIATTR_MERCURY_ISA_VERSION
	.align		4
        /*0044*/ 	.byte	0x03, 0x5f
        /*0046*/ 	.short	0x0101


	//----- nvinfo : EIATTR_VRC_CTA_INIT_COUNT
	.align		4
        /*0048*/ 	.byte	0x02, 0x4a
	.zero		1
	.zero		1


	//----- nvinfo : EIATTR_EXIT_INSTR_OFFSETS
	.align		4
        /*004c*/ 	.byte	0x04, 0x1c
        /*004e*/ 	.short	(.L_15 - .L_14)


	//   ....[0]....
.L_14:
        /*0050*/ 	.word	0x000003e0


	//----- nvinfo : EIATTR_CBANK_PARAM_SIZE
	.align		4
.L_15:
        /*0054*/ 	.byte	0x03, 0x19
        /*0056*/ 	.short	0x0014


	//----- nvinfo : EIATTR_PARAM_CBANK
	.align		4
        /*0058*/ 	.byte	0x04, 0x0a
        /*005a*/ 	.short	(.L_17 - .L_16)
	.align		4
.L_16:
        /*005c*/ 	.word	index@(.nv.constant0._Z4scanPfS_i)
        /*0060*/ 	.short	0x0380
        /*0062*/ 	.short	0x0014


	//----- nvinfo : EIATTR_SW_WAR
	.align		4
.L_17:
        /*0064*/ 	.byte	0x04, 0x36
        /*0066*/ 	.short	(.L_19 - .L_18)
.L_18:
        /*0068*/ 	.word	0x00000008
.L_19:


//--------------------- .nv.callgraph             --------------------------
	.section	.nv.callgraph,"",@"SHT_CUDA_CALLGRAPH"
	.align	4
	.sectionentsize	8
	.align		4
        /*0000*/ 	.word	0x00000000
	.align		4
        /*0004*/ 	.word	0xffffffff
	.align		4
        /*0008*/ 	.word	0x00000000
	.align		4
        /*000c*/ 	.word	0xfffffffe
	.align		4
        /*0010*/ 	.word	0x00000000
	.align		4
        /*0014*/ 	.word	0xfffffffd
	.align		4
        /*0018*/ 	.word	0x00000000
	.align		4
        /*001c*/ 	.word	0xfffffffc


//--------------------- .text._Z4scanPfS_i        --------------------------
	.section	.text._Z4scanPfS_i,"ax",@progbits
	.align	128
        .global         _Z4scanPfS_i
        .type           _Z4scanPfS_i,@function
        .size           _Z4scanPfS_i,(.L_x_5 - _Z4scanPfS_i)
        .other          _Z4scanPfS_i,@"STO_CUDA_ENTRY STV_DEFAULT"
_Z4scanPfS_i:
.text._Z4scanPfS_i:
[----:B------:R-:W-:Y:S01]  /*0000*/  LDC R1, c[0x0][0x37c] ;  /* 0x0000df00ff017b82 */ /* 0x000fe20000000800 */
[----:B------:R-:W0:Y:S07]  /*0010*/  S2R R10, SR_TID.X ;  /* 0x00000000000a7919 */ /* 0x000e2e0000002100 */
[----:B------:R-:W1:Y:S01]  /*0020*/  LDC.64 R2, c[0x0][0x388] ;  /* 0x0000e200ff027b82 */ /* 0x000e620000000a00 */
[----:B------:R-:W2:Y:S01]  /*0030*/  LDCU.64 UR8, c[0x0][0x358] ;  /* 0x00006b00ff0877ac */ /* 0x000ea20008000a00 */
[----:B------:R-:W3:Y:S06]  /*0040*/  LDCU UR6, c[0x0][0x390] ;  /* 0x00007200ff0677ac */ /* 0x000eec0008000800 */
[----:B------:R-:W4:Y:S08]  /*0050*/  S2UR UR5, SR_CgaCtaId ;  /* 0x00000000000579c3 */ /* 0x000f300000008800 */
[----:B------:R-:W5:Y:S01]  /*0060*/  LDC R8, c[0x0][0x390] ;  /* 0x0000e400ff087b82 */ /* 0x000f620000000800 */
[----:B0-----:R-:W-:-:S04]  /*0070*/  IMAD.SHL.U32 R5, R10, 0x2, RZ ;  /* 0x000000020a057824 */ /* 0x001fc800078e00ff */
[----:B-1----:R-:W-:-:S05]  /*0080*/  IMAD.WIDE.U32 R2, R5, 0x4, R2 ;  /* 0x0000000405027825 */ /* 0x002fca00078e0002 */
[----:B--2---:R-:W2:Y:S04]  /*0090*/  LDG.E R6, desc[UR8][R2.64] ;  /* 0x0000000802067981 */ /* 0x004ea8000c1e1900 */
[----:B------:R0:W2:Y:S01]  /*00a0*/  LDG.E R7, desc[UR8][R2.64+0x4] ;  /* 0x0000040802077981 */ /* 0x0000a2000c1e1900 */
[----:B------:R-:W-:Y:S01]  /*00b0*/  UMOV UR4, 0x400 ;  /* 0x0000040000047882 */ /* 0x000fe20000000000 */
[----:B------:R-:W-:Y:S01]  /*00c0*/  ISETP.NE.AND P1, PT, R10, RZ, PT ;  /* 0x000000ff0a00720c */ /* 0x000fe20003f25270 */
[----:B----4-:R-:W-:Y:S01]  /*00d0*/  ULEA UR4, UR5, UR4, 0x18 ;  /* 0x0000000405047291 */ /* 0x010fe2000f8ec0ff */
[----:B-----5:R-:W-:Y:S01]  /*00e0*/  ISETP.GE.AND P2, PT, R8, 0x2, PT ;  /* 0x000000020800780c */ /* 0x020fe20003f46270 */
[----:B---3--:R-:W-:-:S04]  /*00f0*/  USHF.R.S32.HI UR5, URZ, 0x1, UR6 ;  /* 0x00000001ff057899 */ /* 0x008fc80008011406 */
[----:B------:R-:W-:Y:S01]  /*0100*/  LEA R0, R10, UR4, 0x3 ;  /* 0x000000040a007c11 */ /* 0x000fe2000f8e18ff */
[----:B------:R-:W-:Y:S01]  /*0110*/  UISETP.GE.AND UP0, UPT, UR5, 0x1, UPT ;  /* 0x000000010500788c */ /* 0x000fe2000bf06270 */
[----:B0-----:R-:W-:Y:S01]  /*0120*/  IMAD.MOV.U32 R3, RZ, RZ, 0x1 ;  /* 0x00000001ff037424 */ /* 0x001fe200078e00ff */
[----:B------:R-:W-:Y:S02]  /*0130*/  IADD3 R2, PT, PT, R5, 0x1, RZ ;  /* 0x0000000105027810 */ /* 0x000fe40007ffe0ff */
[----:B--2---:R0:W-:Y:S05]  /*0140*/  STS.64 [R0], R6 ;  /* 0x0000000600007388 */ /* 0x0041ea0000000a00 */
[----:B------:R-:W-:Y:S05]  /*0150*/  BRA.U !UP0, `(.L_x_0) ;  /* 0x00000001083c7547 */ /* 0x000fea000b800000 */
[----:B------:R-:W-:-:S07]  /*0160*/  IMAD.MOV.U32 R3, RZ, RZ, 0x1 ;  /* 0x00000001ff037424 */ /* 0x000fce00078e00ff */
.L_x_1:
[----:B------:R-:W-:Y:S01]  /*0170*/  BAR.SYNC.DEFER_BLOCKING 0x0 ;  /* 0x0000000000007b1d */ /* 0x000fe20000010000 */
[----:B------:R-:W-:Y:S01]  /*0180*/  ISETP.GE.AND P0, PT, R10, UR5, PT ;  /* 0x000000050a007c0c */ /* 0x000fe2000bf06270 */
[----:B------:R-:W-:Y:S02]  /*0190*/  UISETP.GT.U32.AND UP0, UPT, UR5, 0x1, UPT ;  /* 0x000000010500788c */ /* 0x000fe4000bf04070 */
[----:B------:R-:W-:-:S07]  /*01a0*/  USHF.R.U32.HI UR6, URZ, 0x1, UR5 ;  /* 0x00000001ff067899 */ /* 0x000fce0008011605 */
[----:B------:R-:W-:-:S03]  /*01b0*/  UMOV UR5, UR6 ;  /* 0x0000000600057c82 */ /* 0x000fc60008000000 */
[----:B------:R-:W-:-:S05]  /*01c0*/  @!P0 IMAD R4, R2, R3, RZ ;  /* 0x0000000302048224 */ /* 0x000fca00078e02ff */
[----:B------:R-:W-:-:S04]  /*01d0*/  @!P0 LEA R4, R4, UR4, 0x2 ;  /* 0x0000000404048c11 */ /* 0x000fc8000f8e10ff */
[C---:B01----:R-:W-:Y:S01]  /*01e0*/  @!P0 LEA R6, R3.reuse, R4, 0x2 ;  /* 0x0000000403068211 */ /* 0x043fe200078e10ff */
[----:B------:R-:W-:Y:S01]  /*01f0*/  IMAD.SHL.U32 R3, R3, 0x2, RZ ;  /* 0x0000000203037824 */ /* 0x000fe200078e00ff */
[----:B------:R-:W-:Y:S04]  /*0200*/  @!P0 LDS R4, [R4+-0x4] ;  /* 0xfffffc0004048984 */ /* 0x000fe80000000800 */
[----:B------:R-:W0:Y:S02]  /*0210*/  @!P0 LDS R7, [R6+-0x4] ;  /* 0xfffffc0006078984 */ /* 0x000e240000000800 */
[----:B0-----:R-:W-:-:S05]  /*0220*/  @!P0 FADD R7, R4, R7 ;  /* 0x0000000704078221 */ /* 0x001fca0000000000 */
[----:B------:R1:W-:Y:S01]  /*0230*/  @!P0 STS [R6+-0x4], R7 ;  /* 0xfffffc0706008388 */ /* 0x0003e20000000800 */
[----:B------:R-:W-:Y:S05]  /*0240*/  BRA.U UP0, `(.L_x_1) ;  /* 0xfffffffd00c87547 */ /* 0x000fea000b83ffff */
.L_x_0:
[----:B------:R-:W-:-:S05]  /*0250*/  @!P1 LEA R4, R8, UR4, 0x2 ;  /* 0x0000000408049c11 */ /* 0x000fca000f8e10ff */
[----:B------:R2:W-:Y:S01]  /*0260*/  @!P1 STS [R4+-0x4], RZ ;  /* 0xfffffcff04009388 */ /* 0x0005e20000000800 */
[----:B------:R-:W-:Y:S05]  /*0270*/  @!P2 BRA `(.L_x_2) ;  /* 0x000000000040a947 */ /* 0x000fea0003800000 */
[----:B------:R-:W3:Y:S01]  /*0280*/  LDCU UR6, c[0x0][0x390] ;  /* 0x00007200ff0677ac */ /* 0x000ee20008000800 */
[----:B------:R-:W-:-:S05]  /*0290*/  UMOV UR5, 0x1 ;  /* 0x0000000100057882 */ /* 0x000fca0000000000 */
.L_x_3:
[----:B------:R-:W-:Y:S01]  /*02a0*/  BAR.SYNC.DEFER_BLOCKING 0x0 ;  /* 0x0000000000007b1d */ /* 0x000fe20000010000 */
[----:B------:R-:W-:Y:S01]  /*02b0*/  ISETP.GE.U32.AND P0, PT, R10, UR5, PT ;  /* 0x000000050a007c0c */ /* 0x000fe2000bf06070 */
[----:B------:R-:W-:Y:S01]  /*02c0*/  USHF.L.U32 UR5, UR5, 0x1, URZ ;  /* 0x0000000105057899 */ /* 0x000fe200080006ff */
[----:B------:R-:W-:-:S03]  /*02d0*/  SHF.R.U32.HI R3, RZ, 0x1, R3 ;  /* 0x00000001ff037819 */ /* 0x000fc60000011603 */
[----:B---3--:R-:W-:-:S08]  /*02e0*/  UISETP.GE.AND UP0, UPT, UR5, UR6, UPT ;  /* 0x000000060500728c */ /* 0x008fd0000bf06270 */
[----:B--2-4-:R-:W-:-:S05]  /*02f0*/  @!P0 IMAD R4, R2, R3, RZ ;  /* 0x0000000302048224 */ /* 0x014fca00078e02ff */
[----:B------:R-:W-:-:S04]  /*0300*/  @!P0 LEA R4, R4, UR4, 0x2 ;  /* 0x0000000404048c11 */ /* 0x000fc8000f8e10ff */
[----:B01----:R-:W-:Y:S01]  /*0310*/  @!P0 LEA R7, R3, R4, 0x2 ;  /* 0x0000000403078211 */ /* 0x003fe200078e10ff */
[----:B------:R-:W-:Y:S04]  /*0320*/  @!P0 LDS R6, [R4+-0x4] ;  /* 0xfffffc0004068984 */ /* 0x000fe80000000800 */
[----:B------:R-:W0:Y:S02]  /*0330*/  @!P0 LDS R9, [R7+-0x4] ;  /* 0xfffffc0007098984 */ /* 0x000e240000000800 */
[----:B0-----:R-:W-:Y:S02]  /*0340*/  @!P0 FADD R6, R6, R9 ;  /* 0x0000000906068221 */ /* 0x001fe40000000000 */
[----:B------:R4:W-:Y:S04]  /*0350*/  @!P0 STS [R4+-0x4], R9 ;  /* 0xfffffc0904008388 */ /* 0x0009e80000000800 */
[----:B------:R4:W-:Y:S01]  /*0360*/  @!P0 STS [R7+-0x4], R6 ;  /* 0xfffffc0607008388 */ /* 0x0009e20000000800 */
[----:B------:R-:W-:Y:S05]  /*0370*/  BRA.U !UP0, `(.L_x_3) ;  /* 0xfffffffd08c87547 */ /* 0x000fea000b83ffff */
.L_x_2:
[----:B------:R-:W-:Y:S08]  /*0380*/  BAR.SYNC.DEFER_BLOCKING 0x0 ;  /* 0x0000000000007b1d */ /* 0x000ff00000010000 */
[----:B------:R-:W3:Y:S01]  /*0390*/  LDC.64 R2, c[0x0][0x380] ;  /* 0x0000e000ff027b82 */ /* 0x000ee20000000a00 */
[----:B01--4-:R-:W0:Y:S01]  /*03a0*/  LDS.64 R6, [R0] ;  /* 0x0000000000067984 */ /* 0x013e220000000a00 */
[----:B---3--:R-:W-:-:S05]  /*03b0*/  IMAD.WIDE.U32 R2, R5, 0x4, R2 ;  /* 0x0000000405027825 */ /* 0x008fca00078e0002 */
[----:B0-----:R-:W-:Y:S04]  /*03c0*/  STG.E desc[UR8][R2.64], R6 ;  /* 0x0000000602007986 */ /* 0x001fe8000c101908 */
[----:B------:R-:W-:Y:S01]  /*03d0*/  STG.E desc[UR8][R2.64+0x4], R7 ;  /* 0x0000040702007986 */ /* 0x000fe2000c101908 */
[----:B------:R-:W-:Y:S05]  /*03e0*/  EXIT ;  /* 0x000000000000794d */ /* 0x000fea0003800000 */
.L_x_4:
[----:B------:R-:W-:-:S00]  /*03f0*/  BRA `(.L_x_4) ;  /* 0xfffffffc00fc7947 */ /* 0x000fc0000383ffff */
[----:B------:R-:W-:-:S00]  /*0400*/  NOP ;  /* 0x0000000000007918 */ /* 0x000fc00000000000 */
[----:B------:R-:W-:-:S00]  /*0410*/  NOP ;  /* 0x0000000000007918 */ /* 0x000fc00000000000 */
[----:B------:R-:W-:-:S00]  /*0420*/  NOP ;  /* 0x0000000000007918 */ /* 0x000fc00000000000 */
[----:B------:R-:W-:-:S00]  /*0430*/  NOP ;  /* 0x0000000000007918 */ /* 0x000fc00000000000 */
[----:B------:R-:W-:-:S00]  /*0440*/  NOP ;  /* 0x0000000000007918 */ /* 0x000fc00000000000 */
[----:B------:R-:W-:-:S00]  /*0450*/  NOP ;  /* 0x0000000000007918 */ /* 0x000fc00000000000 */
[----:B------:R-:W-:-:S00]  /*0460*/  NOP ;  /* 0x0000000000007918 */ /* 0x000fc00000000000 */
[----:B------:R-:W-:-:S00]  /*0470*/  NOP ;  /* 0x0000000000007918 */ /* 0x000fc00000000000 */
.L_x_5:


//--------------------- .nv.shared._Z4scanPfS_i   --------------------------
	.section	.nv.shared._Z4scanPfS_i,"aw",@nobits
	.sectionflags	@""
	.align	16
	.zero		1024


//--------------------- .nv.shared.reserved.0     --------------------------
	.section	.nv.shared.reserved.0,"aw",@nobits
	.weak		__nv_reservedSMEM_offset_0_alias
	.size		__nv_reservedSMEM_offset_0_alias, 0, 64
	.other		__nv_reservedSMEM_offset_0_alias,@"STO_CUDA_RESERVED_SHARED STV_DEFAULT"
__nv_reservedSMEM_offset_0_alias:
	.zero		0
	.zero		64


//--------------------- .nv.constant0._Z4scanPfS_i --------------------------
	.section	.nv.constant0._Z4scanPfS_i,"a",@progbits
	.sectionflags	@""
	.align	4
.nv.constant0._Z4scanPfS_i:
	.zero		916


//--------------------- SYMBOLS --------------------------

	.type		.nv.reservedSmem.offset0,@object
	.size		.nv.reservedSmem.offset0,0x4
	.type		.nv.reservedSmem.cap,@object
	.size		.nv.reservedSmem.cap,0x4
